	.headerflags	@"EF_CUDA_TEXMODE_UNIFIED EF_CUDA_64BIT_ADDRESS EF_CUDA_ACCELERATORS EF_CUDA_SM90 EF_CUDA_VIRTUAL_SM(EF_CUDA_SM90)"
	.elftype	@"ET_EXEC"


//--------------------- .nv.info                  --------------------------
	.section	.nv.info,"",@"SHT_CUDA_INFO"
	.align	4


	//----- nvinfo : EIATTR_REGCOUNT
	.align		4
        /*0000*/ 	.byte	0x04, 0x2f
        /*0002*/ 	.short	(.L_1 - .L_0)
	.align		4
.L_0:
        /*0004*/ 	.word	index@(triton_poi_fused_convolution_relu_0)
        /*0008*/ 	.word	0x0000000c


	//----- nvinfo : EIATTR_MIN_STACK_SIZE
	.align		4
.L_1:
        /*000c*/ 	.byte	0x04, 0x12
        /*000e*/ 	.short	(.L_3 - .L_2)
	.align		4
.L_2:
        /*0010*/ 	.word	index@(triton_poi_fused_convolution_relu_0)
        /*0014*/ 	.word	0x00000000


	//----- nvinfo : EIATTR_FRAME_SIZE
	.align		4
.L_3:
        /*0018*/ 	.byte	0x04, 0x11
        /*001a*/ 	.short	(.L_5 - .L_4)
	.align		4
.L_4:
        /*001c*/ 	.word	index@(triton_poi_fused_convolution_relu_0)
        /*0020*/ 	.word	0x00000000


	//----- nvinfo : EIATTR_MIN_STACK_SIZE
	.align		4
.L_5:
        /*0024*/ 	.byte	0x04, 0x12
        /*0026*/ 	.short	(.L_7 - .L_6)
	.align		4
.L_6:
        /*0028*/ 	.word	index@(triton_poi_fused_convolution_relu_0)
        /*002c*/ 	.word	0x00000000
.L_7:


//--------------------- .nv.info.triton_poi_fused_convolution_relu_0 --------------------------
	.section	.nv.info.triton_poi_fused_convolution_relu_0,"",@"SHT_CUDA_INFO"
	.sectionflags	@""
	.align	4


	//----- nvinfo : EIATTR_CUDA_API_VERSION
	.align		4
        /*0000*/ 	.byte	0x04, 0x37
        /*0002*/ 	.short	(.L_9 - .L_8)
.L_8:
        /*0004*/ 	.word	0x0000007c


	//----- nvinfo : EIATTR_KPARAM_INFO
	.align		4
.L_9:
        /*0008*/ 	.byte	0x04, 0x17
        /*000a*/ 	.short	(.L_11 - .L_10)
.L_10:
        /*000c*/ 	.word	0x00000000
        /*0010*/ 	.short	0x0002
        /*0012*/ 	.short	0x0010
        /*0014*/ 	.byte	0x00, 0xf0, 0x11, 0x00


	//----- nvinfo : EIATTR_KPARAM_INFO
	.align		4
.L_11:
        /*0018*/ 	.byte	0x04, 0x17
        /*001a*/ 	.short	(.L_13 - .L_12)
.L_12:
        /*001c*/ 	.word	0x00000000
        /*0020*/ 	.short	0x0001
        /*0022*/ 	.short	0x0008
        /*0024*/ 	.byte	0x00, 0xf4, 0x21, 0x00


	//----- nvinfo : EIATTR_KPARAM_INFO
	.align		4
.L_13:
        /*0028*/ 	.byte	0x04, 0x17
        /*002a*/ 	.short	(.L_15 - .L_14)
.L_14:
        /*002c*/ 	.word	0x00000000
        /*0030*/ 	.short	0x0000
        /*0032*/ 	.short	0x0000
        /*0034*/ 	.byte	0x00, 0xf4, 0x21, 0x00


	//----- nvinfo : EIATTR_SPARSE_MMA_MASK
	.align		4
.L_15:
        /*0038*/ 	.byte	0x03, 0x50
        /*003a*/ 	.short	0x0000


	//----- nvinfo : EIATTR_MAXREG_COUNT
	.align		4
        /*003c*/ 	.byte	0x03, 0x1b
        /*003e*/ 	.short	0x00ff


	//----- nvinfo : EIATTR_EXIT_INSTR_OFFSETS
	.align		4
        /*0040*/ 	.byte	0x04, 0x1c
        /*0042*/ 	.short	(.L_17 - .L_16)


	//   ....[0]....
.L_16:
        /*0044*/ 	.word	0x00000230


	//   ....[1]....
        /*0048*/ 	.word	0x00000250


	//----- nvinfo : EIATTR_REQNTID
	.align		4
.L_17:
        /*004c*/ 	.byte	0x04, 0x10
        /*004e*/ 	.short	(.L_19 - .L_18)
.L_18:
        /*0050*/ 	.word	0x00000100
        /*0054*/ 	.word	0x00000001
        /*0058*/ 	.word	0x00000001


	//----- nvinfo : EIATTR_CBANK_PARAM_SIZE
	.align		4
.L_19:
        /*005c*/ 	.byte	0x03, 0x19
        /*005e*/ 	.short	0x0014


	//----- nvinfo : EIATTR_PARAM_CBANK
	.align		4
        /*0060*/ 	.byte	0x04, 0x0a
        /*0062*/ 	.short	(.L_21 - .L_20)
	.align		4
.L_20:
        /*0064*/ 	.word	index@(.nv.constant0.triton_poi_fused_convolution_relu_0)
        /*0068*/ 	.short	0x0210
        /*006a*/ 	.short	0x0014


	//----- nvinfo : EIATTR_SW_WAR
	.align		4
.L_21:
        /*006c*/ 	.byte	0x04, 0x36
        /*006e*/ 	.short	(.L_23 - .L_22)
.L_22:
        /*0070*/ 	.word	0x00000008
.L_23:


//--------------------- .nv.callgraph             --------------------------
	.section	.nv.callgraph,"",@"SHT_CUDA_CALLGRAPH"
	.align	4
	.sectionentsize	8
	.align		4
        /*0000*/ 	.word	0x00000000
	.align		4
        /*0004*/ 	.word	0xffffffff
	.align		4
        /*0008*/ 	.word	0x00000000
	.align		4
        /*000c*/ 	.word	0xfffffffe
	.align		4
        /*0010*/ 	.word	0x00000000
	.align		4
        /*0014*/ 	.word	0xfffffffd
	.align		4
        /*0018*/ 	.word	0x00000000
	.align		4
        /*001c*/ 	.word	0xfffffffc


//--------------------- .text.triton_poi_fused_convolution_relu_0 --------------------------
	.section	.text.triton_poi_fused_convolution_relu_0,"ax",@progbits
	.align	128
        .global         triton_poi_fused_convolution_relu_0
        .type           triton_poi_fused_convolution_relu_0,@function
        .size           triton_poi_fused_convolution_relu_0,(.L_x_1 - triton_poi_fused_convolution_relu_0)
        .other          triton_poi_fused_convolution_relu_0,@"STO_CUDA_ENTRY STV_DEFAULT"
triton_poi_fused_convolution_relu_0:
.text.triton_poi_fused_convolution_relu_0:
[----:B------:R-:W0:Y:S02]  /*0000*/  LDC R1, c[0x0][0x28] ;  /* 0x00000a00ff017b82 */ /* 0x000e240000000800 */
[----:B------:R-:W1:Y:S01]  /*0010*/  S2R R0, SR_TID.X ;  /* 0x0000000000007919 */ /* 0x000e620000002100 */
[----:B------:R-:W-:Y:S01]  /*0020*/  IMAD.MOV.U32 R6, RZ, RZ, RZ ;  /* 0x000000ffff067224 */ /* 0x000fe200078e00ff */
[----:B------:R-:W-:Y:S01]  /*0030*/  ULDC.64 UR4, c[0x0][0x208] ;  /* 0x0000820000047ab9 */ /* 0x000fe20000000a00 */
[----:B------:R-:W2:Y:S01]  /*0040*/  S2R R7, SR_CTAID.X ;  /* 0x0000000000077919 */ /* 0x000ea20000002500 */
[----:B-1----:R-:W-:-:S05]  /*0050*/  IMAD.SHL.U32 R0, R0, 0x2, RZ ;  /* 0x0000000200007824 */ /* 0x002fca00078e00ff */
[----:B------:R-:W-:-:S05]  /*0060*/  LOP3.LUT R0, R0, 0x1fe, RZ, 0xc0, !PT ;  /* 0x000001fe00007812 */ /* 0x000fca00078ec0ff */
[----:B--2---:R-:W-:-:S04]  /*0070*/  IMAD R7, R7, 0x200, R0 ;  /* 0x0000020007077824 */ /* 0x004fc800078e0200 */
[C---:B------:R-:W-:Y:S01]  /*0080*/  IMAD.HI R0, R7.reuse, -0x4de41cdb, R6 ;  /* 0xb21be32507007827 */ /* 0x040fe200078e0206 */
[----:B------:R-:W-:-:S04]  /*0090*/  ISETP.GE.AND P2, PT, R7, 0xb7fa300, PT ;  /* 0x0b7fa3000700780c */ /* 0x000fc80003f46270 */
[----:B------:R-:W-:-:S04]  /*00a0*/  SHF.R.U32.HI R3, RZ, 0x1f, R0 ;  /* 0x0000001fff037819 */ /* 0x000fc80000011600 */
[----:B------:R-:W-:-:S04]  /*00b0*/  LEA.HI.SX32 R0, R0, R3, 0xa ;  /* 0x0000000300007211 */ /* 0x000fc800078f52ff */
[----:B------:R-:W-:-:S04]  /*00c0*/  LOP3.LUT R3, R0, 0xffff, RZ, 0xc0, !PT ;  /* 0x0000ffff00037812 */ /* 0x000fc800078ec0ff */
[----:B------:R-:W-:Y:S02]  /*00d0*/  LEA.HI R4, R3, R0, RZ, 0x13 ;  /* 0x0000000003047211 */ /* 0x000fe400078f98ff */
[----:B------:R-:W1:Y:S02]  /*00e0*/  LDC.64 R2, c[0x0][0x210] ;  /* 0x00008400ff027b82 */ /* 0x000e640000000a00 */
[----:B------:R-:W-:-:S05]  /*00f0*/  LOP3.LUT R6, R4, 0xfff8, RZ, 0xc0, !PT ;  /* 0x0000fff804067812 */ /* 0x000fca00078ec0ff */
[----:B------:R-:W-:Y:S01]  /*0100*/  IMAD.MOV R6, RZ, RZ, -R6 ;  /* 0x000000ffff067224 */ /* 0x000fe200078e0a06 */
[----:B------:R-:W2:Y:S04]  /*0110*/  LDC.64 R4, c[0x0][0x218] ;  /* 0x00008600ff047b82 */ /* 0x000ea80000000a00 */
[----:B------:R-:W-:-:S05]  /*0120*/  PRMT R9, R6, 0x7710, RZ ;  /* 0x0000771006097816 */ /* 0x000fca00000000ff */
[----:B------:R-:W-:-:S05]  /*0130*/  IMAD.IADD R0, R0, 0x1, R9 ;  /* 0x0000000100007824 */ /* 0x000fca00078e0209 */
[----:B------:R-:W-:Y:S01]  /*0140*/  PRMT R9, R0, 0x9910, RZ ;  /* 0x0000991000097816 */ /* 0x000fe200000000ff */
[----:B------:R-:W-:Y:S02]  /*0150*/  IMAD.MOV.U32 R0, RZ, RZ, RZ ;  /* 0x000000ffff007224 */ /* 0x000fe400078e00ff */
[----:B-1----:R-:W-:Y:S01]  /*0160*/  IMAD.WIDE R2, R7, 0x4, R2 ;  /* 0x0000000407027825 */ /* 0x002fe200078e0202 */
[----:B------:R-:W-:-:S03]  /*0170*/  CS2R R6, SRZ ;  /* 0x0000000000067805 */ /* 0x000fc6000001ff00 */
[----:B--2---:R-:W-:-:S03]  /*0180*/  IMAD.WIDE R4, R9, 0x4, R4 ;  /* 0x0000000409047825 */ /* 0x004fc600078e0204 */
[----:B------:R-:W2:Y:S01]  /*0190*/  @!P2 LDG.E.64 R6, desc[UR4][R2.64] ;  /* 0x000000040206a981 */ /* 0x000ea2000c1e1b00 */
[----:B------:R-:W-:-:S03]  /*01a0*/  IMAD.MOV.U32 R9, RZ, RZ, RZ ;  /* 0x000000ffff097224 */ /* 0x000fc600078e00ff */
[----:B------:R-:W2:Y:S04]  /*01b0*/  @!P2 LDG.E.EL R0, desc[UR4][R4.64] ;  /* 0x000000040400a981 */ /* 0x000ea8000c2e1900 */
[----:B------:R-:W3:Y:S01]  /*01c0*/  @!P2 LDG.E.EL R9, desc[UR4][R4.64] ;  /* 0x000000040409a981 */ /* 0x000ee2000c2e1900 */
[----:B--2---:R-:W-:Y:S01]  /*01d0*/  FADD R8, R0, R7 ;  /* 0x0000000700087221 */ /* 0x004fe20000000000 */
[----:B------:R-:W-:Y:S02]  /*01e0*/  FSETP.GEU.AND P1, PT, R7, -R0, PT ;  /* 0x800000000700720b */ /* 0x000fe40003f2e000 */
[----:B---3--:R-:W-:Y:S01]  /*01f0*/  FSETP.GEU.AND P0, PT, R6, -R9, PT ;  /* 0x800000090600720b */ /* 0x008fe20003f0e000 */
[----:B------:R-:W-:Y:S01]  /*0200*/  FADD R6, R9, R6 ;  /* 0x0000000609067221 */ /* 0x000fe20000000000 */
[----:B------:R-:W-:-:S04]  /*0210*/  FSEL R7, R8, RZ, P1 ;  /* 0x000000ff08077208 */ /* 0x000fc80000800000 */
[----:B------:R-:W-:Y:S01]  /*0220*/  FSEL R6, R6, RZ, P0 ;  /* 0x000000ff06067208 */ /* 0x000fe20000000000 */
[----:B------:R-:W-:Y:S06]  /*0230*/  @P2 EXIT ;  /* 0x000000000000294d */ /* 0x000fec0003800000 */
[----:B------:R-:W-:Y:S01]  /*0240*/  STG.E.64 desc[UR4][R2.64], R6 ;  /* 0x0000000602007986 */ /* 0x000fe2000c101b04 */
[----:B------:R-:W-:Y:S05]  /*0250*/  EXIT ;  /* 0x000000000000794d */ /* 0x000fea0003800000 */
.L_x_0:
[----:B------:R-:W-:-:S00]  /*0260*/  BRA `(.L_x_0) ;  /* 0xfffffffc00fc7947 */ /* 0x000fc0000383ffff */
[----:B------:R-:W-:-:S00]  /*0270*/  NOP ;  /* 0x0000000000007918 */ /* 0x000fc00000000000 */
        /* <DEDUP_REMOVED lines=8> */
.L_x_1:


//--------------------- .nv.constant0.triton_poi_fused_convolution_relu_0 --------------------------
	.section	.nv.constant0.triton_poi_fused_convolution_relu_0,"a",@progbits
	.sectionflags	@""
	.align	4
.nv.constant0.triton_poi_fused_convolution_relu_0:
	.zero		548
